	.headerflags	@"EF_CUDA_TEXMODE_UNIFIED EF_CUDA_64BIT_ADDRESS EF_CUDA_ACCELERATORS EF_CUDA_SM90 EF_CUDA_VIRTUAL_SM(EF_CUDA_SM90)"
	.elftype	@"ET_EXEC"


//--------------------- .nv.info                  --------------------------
	.section	.nv.info,"",@"SHT_CUDA_INFO"
	.align	4


	//----- nvinfo : EIATTR_REGCOUNT
	.align		4
        /*0000*/ 	.byte	0x04, 0x2f
        /*0002*/ 	.short	(.L_1 - .L_0)
	.align		4
.L_0:
        /*0004*/ 	.word	index@(triton_poi_fused_convolution_max_pool2d_with_indices_relu_10)
        /*0008*/ 	.word	0x00000010


	//----- nvinfo : EIATTR_MIN_STACK_SIZE
	.align		4
.L_1:
        /*000c*/ 	.byte	0x04, 0x12
        /*000e*/ 	.short	(.L_3 - .L_2)
	.align		4
.L_2:
        /*0010*/ 	.word	index@(triton_poi_fused_convolution_max_pool2d_with_indices_relu_10)
        /*0014*/ 	.word	0x00000000


	//----- nvinfo : EIATTR_FRAME_SIZE
	.align		4
.L_3:
        /*0018*/ 	.byte	0x04, 0x11
        /*001a*/ 	.short	(.L_5 - .L_4)
	.align		4
.L_4:
        /*001c*/ 	.word	index@(triton_poi_fused_convolution_max_pool2d_with_indices_relu_10)
        /*0020*/ 	.word	0x00000000


	//----- nvinfo : EIATTR_MIN_STACK_SIZE
	.align		4
.L_5:
        /*0024*/ 	.byte	0x04, 0x12
        /*0026*/ 	.short	(.L_7 - .L_6)
	.align		4
.L_6:
        /*0028*/ 	.word	index@(triton_poi_fused_convolution_max_pool2d_with_indices_relu_10)
        /*002c*/ 	.word	0x00000000
.L_7:


//--------------------- .nv.info.triton_poi_fused_convolution_max_pool2d_with_indices_relu_10 --------------------------
	.section	.nv.info.triton_poi_fused_convolution_max_pool2d_with_indices_relu_10,"",@"SHT_CUDA_INFO"
	.sectionflags	@""
	.align	4


	//----- nvinfo : EIATTR_CUDA_API_VERSION
	.align		4
        /*0000*/ 	.byte	0x04, 0x37
        /*0002*/ 	.short	(.L_9 - .L_8)
.L_8:
        /*0004*/ 	.word	0x0000007c


	//----- nvinfo : EIATTR_KPARAM_INFO
	.align		4
.L_9:
        /*0008*/ 	.byte	0x04, 0x17
        /*000a*/ 	.short	(.L_11 - .L_10)
.L_10:
        /*000c*/ 	.word	0x00000000
        /*0010*/ 	.short	0x0002
        /*0012*/ 	.short	0x0010
        /*0014*/ 	.byte	0x00, 0xf0, 0x11, 0x00


	//----- nvinfo : EIATTR_KPARAM_INFO
	.align		4
.L_11:
        /*0018*/ 	.byte	0x04, 0x17
        /*001a*/ 	.short	(.L_13 - .L_12)
.L_12:
        /*001c*/ 	.word	0x00000000
        /*0020*/ 	.short	0x0001
        /*0022*/ 	.short	0x0008
        /*0024*/ 	.byte	0x00, 0xf4, 0x21, 0x00


	//----- nvinfo : EIATTR_KPARAM_INFO
	.align		4
.L_13:
        /*0028*/ 	.byte	0x04, 0x17
        /*002a*/ 	.short	(.L_15 - .L_14)
.L_14:
        /*002c*/ 	.word	0x00000000
        /*0030*/ 	.short	0x0000
        /*0032*/ 	.short	0x0000
        /*0034*/ 	.byte	0x00, 0xf4, 0x21, 0x00


	//----- nvinfo : EIATTR_SPARSE_MMA_MASK
	.align		4
.L_15:
        /*0038*/ 	.byte	0x03, 0x50
        /*003a*/ 	.short	0x0000


	//----- nvinfo : EIATTR_MAXREG_COUNT
	.align		4
        /*003c*/ 	.byte	0x03, 0x1b
        /*003e*/ 	.short	0x00ff


	//----- nvinfo : EIATTR_EXIT_INSTR_OFFSETS
	.align		4
        /*0040*/ 	.byte	0x04, 0x1c
        /*0042*/ 	.short	(.L_17 - .L_16)


	//   ....[0]....
.L_16:
        /*0044*/ 	.word	0x00000360


	//----- nvinfo : EIATTR_REQNTID
	.align		4
.L_17:
        /*0048*/ 	.byte	0x04, 0x10
        /*004a*/ 	.short	(.L_19 - .L_18)
.L_18:
        /*004c*/ 	.word	0x00000100
        /*0050*/ 	.word	0x00000001
        /*0054*/ 	.word	0x00000001


	//----- nvinfo : EIATTR_CBANK_PARAM_SIZE
	.align		4
.L_19:
        /*0058*/ 	.byte	0x03, 0x19
        /*005a*/ 	.short	0x0014


	//----- nvinfo : EIATTR_PARAM_CBANK
	.align		4
        /*005c*/ 	.byte	0x04, 0x0a
        /*005e*/ 	.short	(.L_21 - .L_20)
	.align		4
.L_20:
        /*0060*/ 	.word	index@(.nv.constant0.triton_poi_fused_convolution_max_pool2d_with_indices_relu_10)
        /*0064*/ 	.short	0x0210
        /*0066*/ 	.short	0x0014


	//----- nvinfo : EIATTR_SW_WAR
	.align		4
.L_21:
        /*0068*/ 	.byte	0x04, 0x36
        /*006a*/ 	.short	(.L_23 - .L_22)
.L_22:
        /*006c*/ 	.word	0x00000008
.L_23:


//--------------------- .nv.callgraph             --------------------------
	.section	.nv.callgraph,"",@"SHT_CUDA_CALLGRAPH"
	.align	4
	.sectionentsize	8
	.align		4
        /*0000*/ 	.word	0x00000000
	.align		4
        /*0004*/ 	.word	0xffffffff
	.align		4
        /*0008*/ 	.word	0x00000000
	.align		4
        /*000c*/ 	.word	0xfffffffe
	.align		4
        /*0010*/ 	.word	0x00000000
	.align		4
        /*0014*/ 	.word	0xfffffffd
	.align		4
        /*0018*/ 	.word	0x00000000
	.align		4
        /*001c*/ 	.word	0xfffffffc


//--------------------- .text.triton_poi_fused_convolution_max_pool2d_with_indices_relu_10 --------------------------
	.section	.text.triton_poi_fused_convolution_max_pool2d_with_indices_relu_10,"ax",@progbits
	.align	128
        .global         triton_poi_fused_convolution_max_pool2d_with_indices_relu_10
        .type           triton_poi_fused_convolution_max_pool2d_with_indices_relu_10,@function
        .size           triton_poi_fused_convolution_max_pool2d_with_indices_relu_10,(.L_x_1 - triton_poi_fused_convolution_max_pool2d_with_indices_relu_10)
        .other          triton_poi_fused_convolution_max_pool2d_with_indices_relu_10,@"STO_CUDA_ENTRY STV_DEFAULT"
triton_poi_fused_convolution_max_pool2d_with_indices_relu_10:
.text.triton_poi_fused_convolution_max_pool2d_with_indices_relu_10:
[----:B------:R-:W-:Y:S01]  /*0000*/  LDC R1, c[0x0][0x28] ;  /* 0x00000a00ff017b82 */ /* 0x000fe20000000800 */
[----:B------:R-:W1:Y:S01]  /*0010*/  S2R R0, SR_TID.X ;  /* 0x0000000000007919 */ /* 0x000e620000002100 */
[----:B------:R-:W-:Y:S01]  /*0020*/  ULDC.64 UR4, c[0x0][0x208] ;  /* 0x0000820000047ab9 */ /* 0x000fe20000000a00 */
[----:B------:R-:W2:Y:S01]  /*0030*/  S2R R3, SR_CTAID.X ;  /* 0x0000000000037919 */ /* 0x000ea20000002500 */
[----:B-1----:R-:W-:Y:S01]  /*0040*/  IMAD.SHL.U32 R0, R0, 0x2, RZ ;  /* 0x0000000200007824 */ /* 0x002fe200078e00ff */
[----:B--2---:R-:W-:-:S04]  /*0050*/  SHF.R.S32.HI R5, RZ, 0x16, R3 ;  /* 0x00000016ff057819 */ /* 0x004fc80000011403 */
[----:B------:R-:W-:Y:S02]  /*0060*/  LOP3.LUT R0, R0, 0x1fe, RZ, 0xc0, !PT ;  /* 0x000001fe00007812 */ /* 0x000fe400078ec0ff */
[----:B------:R-:W-:-:S03]  /*0070*/  SGXT R5, R5, 0x1 ;  /* 0x000000010505781a */ /* 0x000fc60000000200 */
[----:B------:R-:W-:-:S05]  /*0080*/  IMAD R0, R3, 0x200, R0 ;  /* 0x0000020003007824 */ /* 0x000fca00078e0200 */
[----:B------:R-:W-:Y:S02]  /*0090*/  SHF.R.S32.HI R3, RZ, 0x1f, R0 ;  /* 0x0000001fff037819 */ /* 0x000fe40000011400 */
[-C--:B------:R-:W-:Y:S02]  /*00a0*/  LEA.HI R6, R5, R0.reuse, RZ, 0xb ;  /* 0x0000000005067211 */ /* 0x080fe400078f58ff */
[----:B------:R-:W-:Y:S02]  /*00b0*/  LEA.HI R4, R3, R0, RZ, 0x7 ;  /* 0x0000000003047211 */ /* 0x000fe400078f38ff */
[----:B------:R-:W1:Y:S01]  /*00c0*/  LDC.64 R2, c[0x0][0x210] ;  /* 0x00008400ff027b82 */ /* 0x000e620000000a00 */
[----:B------:R-:W-:Y:S01]  /*00d0*/  IMAD.SHL.U32 R7, R6, 0x4, RZ ;  /* 0x0000000406077824 */ /* 0x000fe200078e00ff */
[----:B------:R-:W-:-:S04]  /*00e0*/  SHF.R.S32.HI R5, RZ, 0x7, R4 ;  /* 0x00000007ff057819 */ /* 0x000fc80000011404 */
[----:B------:R-:W-:Y:S02]  /*00f0*/  LEA.HI R6, R5, R5, RZ, 0x4 ;  /* 0x0000000505067211 */ /* 0x000fe400078f20ff */
[----:B------:R-:W-:Y:S02]  /*0100*/  LOP3.LUT R8, R7, 0xffffe000, RZ, 0xc0, !PT ;  /* 0xffffe00007087812 */ /* 0x000fe400078ec0ff */
[----:B------:R-:W-:Y:S02]  /*0110*/  LOP3.LUT R7, R4, 0xffffff80, RZ, 0xc0, !PT ;  /* 0xffffff8004077812 */ /* 0x000fe400078ec0ff */
[----:B------:R-:W-:Y:S02]  /*0120*/  LOP3.LUT R6, R6, 0xfffff0, RZ, 0xc0, !PT ;  /* 0x00fffff006067812 */ /* 0x000fe400078ec0ff */
[----:B------:R-:W-:-:S03]  /*0130*/  IADD3 R7, R8, R0, -R7 ;  /* 0x0000000008077210 */ /* 0x000fc60007ffe807 */
[----:B------:R-:W-:-:S04]  /*0140*/  IMAD.IADD R6, R5, 0x1, -R6 ;  /* 0x0000000105067824 */ /* 0x000fc800078e0a06 */
[----:B------:R-:W-:-:S04]  /*0150*/  IMAD R11, R6, 0x100, R7 ;  /* 0x00000100060b7824 */ /* 0x000fc800078e0207 */
[C---:B------:R-:W-:Y:S02]  /*0160*/  VIADD R7, R11.reuse, 0x80 ;  /* 0x000000800b077836 */ /* 0x040fe40000000000 */
[----:B-1----:R-:W-:-:S04]  /*0170*/  IMAD.WIDE R4, R11, 0x4, R2 ;  /* 0x000000040b047825 */ /* 0x002fc800078e0202 */
[--C-:B------:R-:W-:Y:S02]  /*0180*/  IMAD.WIDE R6, R7, 0x4, R2.reuse ;  /* 0x0000000407067825 */ /* 0x100fe400078e0202 */
[----:B------:R-:W2:Y:S02]  /*0190*/  LDG.E.64 R4, desc[UR4][R4.64] ;  /* 0x0000000404047981 */ /* 0x000ea4000c1e1b00 */
[----:B------:R-:W-:Y:S02]  /*01a0*/  VIADD R9, R11, 0x1000 ;  /* 0x000010000b097836 */ /* 0x000fe40000000000 */
[----:B------:R-:W2:Y:S02]  /*01b0*/  LDG.E.64 R6, desc[UR4][R6.64] ;  /* 0x0000000406067981 */ /* 0x000ea4000c1e1b00 */
[----:B------:R-:W-:-:S04]  /*01c0*/  IMAD.WIDE R8, R9, 0x4, R2 ;  /* 0x0000000409087825 */ /* 0x000fc800078e0202 */
[----:B------:R-:W-:Y:S02]  /*01d0*/  VIADD R11, R11, 0x1080 ;  /* 0x000010800b0b7836 */ /* 0x000fe40000000000 */
[----:B------:R-:W3:Y:S02]  /*01e0*/  LDG.E.64 R8, desc[UR4][R8.64] ;  /* 0x0000000408087981 */ /* 0x000ee4000c1e1b00 */
[----:B------:R-:W-:Y:S02]  /*01f0*/  IMAD.WIDE R2, R11, 0x4, R2 ;  /* 0x000000040b027825 */ /* 0x000fe400078e0202 */
[----:B------:R-:W1:Y:S03]  /*0200*/  LDC.64 R10, c[0x0][0x218] ;  /* 0x00008600ff0a7b82 */ /* 0x000e660000000a00 */
[----:B------:R1:W4:Y:S02]  /*0210*/  LDG.E.64 R12, desc[UR4][R2.64] ;  /* 0x00000004020c7981 */ /* 0x000324000c1e1b00 */
[----:B-1----:R-:W-:Y:S01]  /*0220*/  IMAD.WIDE R2, R0, 0x4, R10 ;  /* 0x0000000400027825 */ /* 0x002fe200078e020a */
[----:B--2---:R-:W-:-:S02]  /*0230*/  FSETP.GT.AND P2, PT, R6, R4, PT ;  /* 0x000000040600720b */ /* 0x004fc40003f44000 */
[C---:B------:R-:W-:Y:S02]  /*0240*/  FSETP.GT.AND P3, PT, R7.reuse, R5, PT ;  /* 0x000000050700720b */ /* 0x040fe40003f64000 */
[----:B------:R-:W-:Y:S02]  /*0250*/  FSETP.NAN.AND P4, PT, R6, R6, PT ;  /* 0x000000060600720b */ /* 0x000fe40003f88000 */
[----:B------:R-:W-:Y:S02]  /*0260*/  FSETP.NAN.AND P5, PT, R7, R7, PT ;  /* 0x000000070700720b */ /* 0x000fe40003fa8000 */
[----:B---3--:R-:W-:Y:S02]  /*0270*/  FSETP.NAN.AND P0, PT, R8, R8, PT ;  /* 0x000000080800720b */ /* 0x008fe40003f08000 */
[----:B------:R-:W-:-:S03]  /*0280*/  FSETP.NAN.AND P1, PT, R9, R9, PT ;  /* 0x000000090900720b */ /* 0x000fc60003f28000 */
[----:B------:R-:W-:Y:S02]  /*0290*/  @!P2 FSEL R6, R6, R4, P4 ;  /* 0x000000040606a208 */ /* 0x000fe40002000000 */
[----:B------:R-:W-:Y:S02]  /*02a0*/  @!P3 FSEL R7, R7, R5, P5 ;  /* 0x000000050707b208 */ /* 0x000fe40002800000 */
[----:B----4-:R-:W-:Y:S02]  /*02b0*/  FSETP.NAN.AND P2, PT, R12, R12, PT ;  /* 0x0000000c0c00720b */ /* 0x010fe40003f48000 */
[----:B------:R-:W-:Y:S02]  /*02c0*/  FSETP.NAN.AND P3, PT, R13, R13, PT ;  /* 0x0000000d0d00720b */ /* 0x000fe40003f68000 */
[----:B------:R-:W-:Y:S02]  /*02d0*/  FSETP.GEU.AND P4, PT, R6, R8, PT ;  /* 0x000000080600720b */ /* 0x000fe40003f8e000 */
[----:B------:R-:W-:-:S02]  /*02e0*/  FSETP.GEU.AND P5, PT, R7, R9, PT ;  /* 0x000000090700720b */ /* 0x000fc40003fae000 */
[----:B------:R-:W-:Y:S02]  /*02f0*/  @!P0 FSEL R8, R8, R6, !P4 ;  /* 0x0000000608088208 */ /* 0x000fe40006000000 */
[----:B------:R-:W-:Y:S02]  /*0300*/  @!P1 FSEL R9, R9, R7, !P5 ;  /* 0x0000000709099208 */ /* 0x000fe40006800000 */
[----:B------:R-:W-:Y:S02]  /*0310*/  FSETP.GEU.AND P0, PT, R8, R12, PT ;  /* 0x0000000c0800720b */ /* 0x000fe40003f0e000 */
[----:B------:R-:W-:Y:S02]  /*0320*/  FSETP.GEU.AND P1, PT, R9, R13, PT ;  /* 0x0000000d0900720b */ /* 0x000fe40003f2e000 */
[----:B------:R-:W-:Y:S02]  /*0330*/  @!P2 SEL R12, R12, R8, !P0 ;  /* 0x000000080c0ca207 */ /* 0x000fe40004000000 */
[----:B------:R-:W-:-:S05]  /*0340*/  @!P3 SEL R13, R13, R9, !P1 ;  /* 0x000000090d0db207 */ /* 0x000fca0004800000 */
[----:B------:R-:W-:Y:S01]  /*0350*/  STG.E.64 desc[UR4][R2.64], R12 ;  /* 0x0000000c02007986 */ /* 0x000fe2000c101b04 */
[----:B------:R-:W-:Y:S05]  /*0360*/  EXIT ;  /* 0x000000000000794d */ /* 0x000fea0003800000 */
.L_x_0:
[----:B------:R-:W-:-:S00]  /*0370*/  BRA `(.L_x_0) ;  /* 0xfffffffc00fc7947 */ /* 0x000fc0000383ffff */
[----:B------:R-:W-:-:S00]  /*0380*/  NOP ;  /* 0x0000000000007918 */ /* 0x000fc00000000000 */
[----:B------:R-:W-:-:S00]  /*0390*/  NOP ;  /* 0x0000000000007918 */ /* 0x000fc00000000000 */
[----:B------:R-:W-:-:S00]  /*03a0*/  NOP ;  /* 0x0000000000007918 */ /* 0x000fc00000000000 */
[----:B------:R-:W-:-:S00]  /*03b0*/  NOP ;  /* 0x0000000000007918 */ /* 0x000fc00000000000 */
[----:B------:R-:W-:-:S00]  /*03c0*/  NOP ;  /* 0x0000000000007918 */ /* 0x000fc00000000000 */
[----:B------:R-:W-:-:S00]  /*03d0*/  NOP ;  /* 0x0000000000007918 */ /* 0x000fc00000000000 */
[----:B------:R-:W-:-:S00]  /*03e0*/  NOP ;  /* 0x0000000000007918 */ /* 0x000fc00000000000 */
[----:B------:R-:W-:-:S00]  /*03f0*/  NOP ;  /* 0x0000000000007918 */ /* 0x000fc00000000000 */
.L_x_1:


//--------------------- .nv.constant0.triton_poi_fused_convolution_max_pool2d_with_indices_relu_10 --------------------------
	.section	.nv.constant0.triton_poi_fused_convolution_max_pool2d_with_indices_relu_10,"a",@progbits
	.sectionflags	@""
	.align	4
.nv.constant0.triton_poi_fused_convolution_max_pool2d_with_indices_relu_10:
	.zero		548
